//
// Generated by NVIDIA NVVM Compiler
//
// Compiler Build ID: CL-36424714
// Cuda compilation tools, release 13.0, V13.0.88
// Based on NVVM 20.0.0
//

.version 9.0
.target sm_100
.address_size 64

	// .globl	_Z6MatMulPiS_S_iii

.visible .entry _Z6MatMulPiS_S_iii(
	.param .u64 .ptr .align 1 _Z6MatMulPiS_S_iii_param_0,
	.param .u64 .ptr .align 1 _Z6MatMulPiS_S_iii_param_1,
	.param .u64 .ptr .align 1 _Z6MatMulPiS_S_iii_param_2,
	.param .u32 _Z6MatMulPiS_S_iii_param_3,
	.param .u32 _Z6MatMulPiS_S_iii_param_4,
	.param .u32 _Z6MatMulPiS_S_iii_param_5
)
{
	.reg .pred 	%p<14>;
	.reg .b32 	%r<100>;
	.reg .b64 	%rd<40>;

	ld.param.u64 	%rd6, [_Z6MatMulPiS_S_iii_param_0];
	ld.param.u64 	%rd7, [_Z6MatMulPiS_S_iii_param_1];
	ld.param.u64 	%rd5, [_Z6MatMulPiS_S_iii_param_2];
	ld.param.u32 	%r30, [_Z6MatMulPiS_S_iii_param_3];
	ld.param.u32 	%r31, [_Z6MatMulPiS_S_iii_param_4];
	ld.param.u32 	%r29, [_Z6MatMulPiS_S_iii_param_5];
	cvta.to.global.u64 	%rd1, %rd7;
	cvta.to.global.u64 	%rd2, %rd6;
	mov.u32 	%r32, %ctaid.x;
	mov.u32 	%r33, %ntid.x;
	mov.u32 	%r34, %tid.x;
	mad.lo.s32 	%r1, %r32, %r33, %r34;
	mov.u32 	%r35, %ctaid.y;
	mov.u32 	%r36, %ntid.y;
	mov.u32 	%r37, %tid.y;
	mad.lo.s32 	%r38, %r35, %r36, %r37;
	setp.ge.s32 	%p1, %r1, %r30;
	setp.ge.s32 	%p2, %r38, %r31;
	or.pred  	%p3, %p1, %p2;
	setp.lt.s32 	%p4, %r29, 1;
	or.pred  	%p5, %p3, %p4;
	@%p5 bra 	$L__BB0_12;
	cvta.to.global.u64 	%rd8, %rd5;
	mul.lo.s32 	%r3, %r29, %r1;
	mad.lo.s32 	%r40, %r31, %r1, %r38;
	mul.wide.s32 	%rd9, %r40, 4;
	add.s64 	%rd3, %rd8, %rd9;
	ld.global.u32 	%r94, [%rd3];
	and.b32  	%r5, %r29, 7;
	setp.lt.u32 	%p6, %r29, 8;
	mov.b32 	%r97, 0;
	@%p6 bra 	$L__BB0_4;
	and.b32  	%r97, %r29, 2147483640;
	neg.s32 	%r92, %r97;
	shl.b32 	%r8, %r31, 3;
	add.s64 	%rd4, %rd2, 16;
	mul.wide.s32 	%rd14, %r31, 4;
	mov.u32 	%r90, %r3;
	mov.u32 	%r91, %r38;
$L__BB0_3:
	.pragma "nounroll";
	mul.wide.s32 	%rd10, %r90, 4;
	add.s64 	%rd11, %rd4, %rd10;
	ld.global.u32 	%r41, [%rd11+-16];
	mul.wide.s32 	%rd12, %r91, 4;
	add.s64 	%rd13, %rd1, %rd12;
	ld.global.u32 	%r42, [%rd13];
	mad.lo.s32 	%r43, %r42, %r41, %r94;
	st.global.u32 	[%rd3], %r43;
	ld.global.u32 	%r44, [%rd11+-12];
	add.s64 	%rd15, %rd13, %rd14;
	ld.global.u32 	%r45, [%rd15];
	mad.lo.s32 	%r46, %r45, %r44, %r43;
	st.global.u32 	[%rd3], %r46;
	ld.global.u32 	%r47, [%rd11+-8];
	add.s64 	%rd16, %rd15, %rd14;
	ld.global.u32 	%r48, [%rd16];
	mad.lo.s32 	%r49, %r48, %r47, %r46;
	st.global.u32 	[%rd3], %r49;
	ld.global.u32 	%r50, [%rd11+-4];
	add.s64 	%rd17, %rd16, %rd14;
	ld.global.u32 	%r51, [%rd17];
	mad.lo.s32 	%r52, %r51, %r50, %r49;
	st.global.u32 	[%rd3], %r52;
	ld.global.u32 	%r53, [%rd11];
	add.s64 	%rd18, %rd17, %rd14;
	ld.global.u32 	%r54, [%rd18];
	mad.lo.s32 	%r55, %r54, %r53, %r52;
	st.global.u32 	[%rd3], %r55;
	ld.global.u32 	%r56, [%rd11+4];
	add.s64 	%rd19, %rd18, %rd14;
	ld.global.u32 	%r57, [%rd19];
	mad.lo.s32 	%r58, %r57, %r56, %r55;
	st.global.u32 	[%rd3], %r58;
	ld.global.u32 	%r59, [%rd11+8];
	add.s64 	%rd20, %rd19, %rd14;
	ld.global.u32 	%r60, [%rd20];
	mad.lo.s32 	%r61, %r60, %r59, %r58;
	st.global.u32 	[%rd3], %r61;
	ld.global.u32 	%r62, [%rd11+12];
	add.s64 	%rd21, %rd20, %rd14;
	ld.global.u32 	%r63, [%rd21];
	mad.lo.s32 	%r94, %r63, %r62, %r61;
	st.global.u32 	[%rd3], %r94;
	add.s32 	%r92, %r92, 8;
	add.s32 	%r91, %r91, %r8;
	add.s32 	%r90, %r90, 8;
	setp.ne.s32 	%p7, %r92, 0;
	@%p7 bra 	$L__BB0_3;
$L__BB0_4:
	setp.eq.s32 	%p8, %r5, 0;
	@%p8 bra 	$L__BB0_12;
	and.b32  	%r19, %r29, 3;
	setp.lt.u32 	%p9, %r5, 4;
	@%p9 bra 	$L__BB0_7;
	add.s32 	%r64, %r97, %r3;
	mul.wide.s32 	%rd22, %r64, 4;
	add.s64 	%rd23, %rd2, %rd22;
	ld.global.u32 	%r65, [%rd23];
	mad.lo.s32 	%r66, %r97, %r31, %r38;
	mul.wide.s32 	%rd24, %r66, 4;
	add.s64 	%rd25, %rd1, %rd24;
	ld.global.u32 	%r67, [%rd25];
	mad.lo.s32 	%r68, %r67, %r65, %r94;
	st.global.u32 	[%rd3], %r68;
	ld.global.u32 	%r69, [%rd23+4];
	mul.wide.s32 	%rd26, %r31, 4;
	add.s64 	%rd27, %rd25, %rd26;
	ld.global.u32 	%r70, [%rd27];
	mad.lo.s32 	%r71, %r70, %r69, %r68;
	st.global.u32 	[%rd3], %r71;
	ld.global.u32 	%r72, [%rd23+8];
	add.s64 	%rd28, %rd27, %rd26;
	ld.global.u32 	%r73, [%rd28];
	mad.lo.s32 	%r74, %r73, %r72, %r71;
	st.global.u32 	[%rd3], %r74;
	ld.global.u32 	%r75, [%rd23+12];
	add.s64 	%rd29, %rd28, %rd26;
	ld.global.u32 	%r76, [%rd29];
	mad.lo.s32 	%r94, %r76, %r75, %r74;
	st.global.u32 	[%rd3], %r94;
	add.s32 	%r97, %r97, 4;
$L__BB0_7:
	setp.eq.s32 	%p10, %r19, 0;
	@%p10 bra 	$L__BB0_12;
	setp.eq.s32 	%p11, %r19, 1;
	@%p11 bra 	$L__BB0_10;
	add.s32 	%r77, %r97, %r3;
	mul.wide.s32 	%rd30, %r77, 4;
	add.s64 	%rd31, %rd2, %rd30;
	ld.global.u32 	%r78, [%rd31];
	mad.lo.s32 	%r79, %r97, %r31, %r38;
	mul.wide.s32 	%rd32, %r79, 4;
	add.s64 	%rd33, %rd1, %rd32;
	ld.global.u32 	%r80, [%rd33];
	mad.lo.s32 	%r81, %r80, %r78, %r94;
	st.global.u32 	[%rd3], %r81;
	ld.global.u32 	%r82, [%rd31+4];
	mul.wide.s32 	%rd34, %r31, 4;
	add.s64 	%rd35, %rd33, %rd34;
	ld.global.u32 	%r83, [%rd35];
	mad.lo.s32 	%r94, %r83, %r82, %r81;
	st.global.u32 	[%rd3], %r94;
	add.s32 	%r97, %r97, 2;
$L__BB0_10:
	and.b32  	%r84, %r29, 1;
	setp.eq.b32 	%p12, %r84, 1;
	not.pred 	%p13, %p12;
	@%p13 bra 	$L__BB0_12;
	add.s32 	%r85, %r97, %r3;
	mul.wide.s32 	%rd36, %r85, 4;
	add.s64 	%rd37, %rd2, %rd36;
	ld.global.u32 	%r86, [%rd37];
	mad.lo.s32 	%r87, %r97, %r31, %r38;
	mul.wide.s32 	%rd38, %r87, 4;
	add.s64 	%rd39, %rd1, %rd38;
	ld.global.u32 	%r88, [%rd39];
	mad.lo.s32 	%r89, %r88, %r86, %r94;
	st.global.u32 	[%rd3], %r89;
$L__BB0_12:
	ret;

}


// ===== COMPILED SASS (sm_100) =====

	.target	sm_100

	.elftype	@"ET_EXEC"


//--------------------- .note.nv.tkinfo           --------------------------
	.section	.note.nv.tkinfo,"",@"SHT_NOTE"
	.sectionflags	@"SHF_NOTE_NV_TKINFO"
	.tkinfo
        /*0018*/ 	.word	0x00000002
        /*0030*/ 	.string	""
        /*0030*/ 	.string	"ptxas"
        /*0030*/ 	.string	"Cuda compilation tools, release 13.0, V13.0.88"
        /*0030*/ 	.string	"Build cuda_13.0.r13.0/compiler.36424714_0"
        /*0030*/ 	.string	"-arch sm_100 -m 64 "



//--------------------- .note.nv.cuinfo           --------------------------
	.section	.note.nv.cuinfo,"",@"SHT_NOTE"
	.sectionflags	@"SHF_NOTE_NV_CUINFO"
        /*0018*/ 	.short	0x0002
        /*001a*/ 	.short	0x0064
        /*001c*/ 	.short	0x0082
	.zero		2


//--------------------- .nv.info                  --------------------------
	.section	.nv.info,"",@"SHT_CUDA_INFO"
	.align	4


	//----- nvinfo : EIATTR_REGCOUNT
	.align		4
        /*0000*/ 	.byte	0x04, 0x2f
        /*0002*/ 	.short	(.L_1 - .L_0)
	.align		4
.L_0:
        /*0004*/ 	.word	index@(_Z6MatMulPiS_S_iii)
        /*0008*/ 	.word	0x0000001c


	//----- nvinfo : EIATTR_FRAME_SIZE
	.align		4
.L_1:
        /*000c*/ 	.byte	0x04, 0x11
        /*000e*/ 	.short	(.L_3 - .L_2)
	.align		4
.L_2:
        /*0010*/ 	.word	index@(_Z6MatMulPiS_S_iii)
        /*0014*/ 	.word	0x00000000


	//----- nvinfo : EIATTR_MIN_STACK_SIZE
	.align		4
.L_3:
        /*0018*/ 	.byte	0x04, 0x12
        /*001a*/ 	.short	(.L_5 - .L_4)
	.align		4
.L_4:
        /*001c*/ 	.word	index@(_Z6MatMulPiS_S_iii)
        /*0020*/ 	.word	0x00000000
.L_5:


//--------------------- .nv.compat                --------------------------
	.section	.nv.compat,"",@"SHT_CUDA_COMPAT_INFO"
	.align	4
        /*0000*/ 	.byte	0x02, 0x09, 0x00, 0x00, 0x02, 0x02, 0x01, 0x00, 0x02, 0x05, 0x05, 0x00, 0x03, 0x07, 0x01, 0x01
        /*0010*/ 	.byte	0x02, 0x03, 0x00, 0x00, 0x02, 0x06, 0x01, 0x00, 0x04, 0x0b, 0x08, 0x00, 0x09, 0x00, 0x00, 0x00
        /*0020*/ 	.byte	0x00, 0x00, 0x00, 0x00


//--------------------- .nv.info._Z6MatMulPiS_S_iii --------------------------
	.section	.nv.info._Z6MatMulPiS_S_iii,"",@"SHT_CUDA_INFO"
	.sectionflags	@""
	.align	4


	//----- nvinfo : EIATTR_CUDA_API_VERSION
	.align		4
        /*0000*/ 	.byte	0x04, 0x37
        /*0002*/ 	.short	(.L_7 - .L_6)
.L_6:
        /*0004*/ 	.word	0x00000082


	//----- nvinfo : EIATTR_KPARAM_INFO
	.align		4
.L_7:
        /*0008*/ 	.byte	0x04, 0x17
        /*000a*/ 	.short	(.L_9 - .L_8)
.L_8:
        /*000c*/ 	.word	0x00000000
        /*0010*/ 	.short	0x0005
        /*0012*/ 	.short	0x0020
        /*0014*/ 	.byte	0x00, 0xf0, 0x11, 0x00


	//----- nvinfo : EIATTR_KPARAM_INFO
	.align		4
.L_9:
        /*0018*/ 	.byte	0x04, 0x17
        /*001a*/ 	.short	(.L_11 - .L_10)
.L_10:
        /*001c*/ 	.word	0x00000000
        /*0020*/ 	.short	0x0004
        /*0022*/ 	.short	0x001c
        /*0024*/ 	.byte	0x00, 0xf0, 0x11, 0x00


	//----- nvinfo : EIATTR_KPARAM_INFO
	.align		4
.L_11:
        /*0028*/ 	.byte	0x04, 0x17
        /*002a*/ 	.short	(.L_13 - .L_12)
.L_12:
        /*002c*/ 	.word	0x00000000
        /*0030*/ 	.short	0x0003
        /*0032*/ 	.short	0x0018
        /*0034*/ 	.byte	0x00, 0xf0, 0x11, 0x00


	//----- nvinfo : EIATTR_KPARAM_INFO
	.align		4
.L_13:
        /*0038*/ 	.byte	0x04, 0x17
        /*003a*/ 	.short	(.L_15 - .L_14)
.L_14:
        /*003c*/ 	.word	0x00000000
        /*0040*/ 	.short	0x0002
        /*0042*/ 	.short	0x0010
        /*0044*/ 	.byte	0x00, 0xf5, 0x21, 0x00


	//----- nvinfo : EIATTR_KPARAM_INFO
	.align		4
.L_15:
        /*0048*/ 	.byte	0x04, 0x17
        /*004a*/ 	.short	(.L_17 - .L_16)
.L_16:
        /*004c*/ 	.word	0x00000000
        /*0050*/ 	.short	0x0001
        /*0052*/ 	.short	0x0008
        /*0054*/ 	.byte	0x00, 0xf5, 0x21, 0x00


	//----- nvinfo : EIATTR_KPARAM_INFO
	.align		4
.L_17:
        /*0058*/ 	.byte	0x04, 0x17
        /*005a*/ 	.short	(.L_19 - .L_18)
.L_18:
        /*005c*/ 	.word	0x00000000
        /*0060*/ 	.short	0x0000
        /*0062*/ 	.short	0x0000
        /*0064*/ 	.byte	0x00, 0xf5, 0x21, 0x00


	//----- nvinfo : EIATTR_SPARSE_MMA_MASK
	.align		4
.L_19:
        /*0068*/ 	.byte	0x03, 0x50
        /*006a*/ 	.short	0x0000


	//----- nvinfo : EIATTR_MAXREG_COUNT
	.align		4
        /*006c*/ 	.byte	0x03, 0x1b
        /*006e*/ 	.short	0x00ff


	//----- nvinfo : EIATTR_MERCURY_ISA_VERSION
	.align		4
        /*0070*/ 	.byte	0x03, 0x5f
        /*0072*/ 	.short	0x0101


	//----- nvinfo : EIATTR_VRC_CTA_INIT_COUNT
	.align		4
        /*0074*/ 	.byte	0x02, 0x4a
	.zero		1
	.zero		1


	//----- nvinfo : EIATTR_EXIT_INSTR_OFFSETS
	.align		4
        /*0078*/ 	.byte	0x04, 0x1c
        /*007a*/ 	.short	(.L_21 - .L_20)


	//   ....[0]....
.L_20:
        /*007c*/ 	.word	0x000000e0


	//   ....[1]....
        /*0080*/ 	.word	0x00000520


	//   ....[2]....
        /*0084*/ 	.word	0x00000710


	//   ....[3]....
        /*0088*/ 	.word	0x00000860


	//   ....[4]....
        /*008c*/ 	.word	0x00000910


	//----- nvinfo : EIATTR_CBANK_PARAM_SIZE
	.align		4
.L_21:
        /*0090*/ 	.byte	0x03, 0x19
        /*0092*/ 	.short	0x0024


	//----- nvinfo : EIATTR_PARAM_CBANK
	.align		4
        /*0094*/ 	.byte	0x04, 0x0a
        /*0096*/ 	.short	(.L_23 - .L_22)
	.align		4
.L_22:
        /*0098*/ 	.word	index@(.nv.constant0._Z6MatMulPiS_S_iii)
        /*009c*/ 	.short	0x0380
        /*009e*/ 	.short	0x0024


	//----- nvinfo : EIATTR_SW_WAR
	.align		4
.L_23:
        /*00a0*/ 	.byte	0x04, 0x36
        /*00a2*/ 	.short	(.L_25 - .L_24)
.L_24:
        /*00a4*/ 	.word	0x00000008
.L_25:


//--------------------- .nv.callgraph             --------------------------
	.section	.nv.callgraph,"",@"SHT_CUDA_CALLGRAPH"
	.align	4
	.sectionentsize	8
	.align		4
        /*0000*/ 	.word	0x00000000
	.align		4
        /*0004*/ 	.word	0xffffffff
	.align		4
        /*0008*/ 	.word	0x00000000
	.align		4
        /*000c*/ 	.word	0xfffffffe
	.align		4
        /*0010*/ 	.word	0x00000000
	.align		4
        /*0014*/ 	.word	0xfffffffd
	.align		4
        /*0018*/ 	.word	0x00000000
	.align		4
        /*001c*/ 	.word	0xfffffffc


//--------------------- .text._Z6MatMulPiS_S_iii  --------------------------
	.section	.text._Z6MatMulPiS_S_iii,"ax",@progbits
	.align	128
        .global         _Z6MatMulPiS_S_iii
        .type           _Z6MatMulPiS_S_iii,@function
        .size           _Z6MatMulPiS_S_iii,(.L_x_5 - _Z6MatMulPiS_S_iii)
        .other          _Z6MatMulPiS_S_iii,@"STO_CUDA_ENTRY STV_DEFAULT"
_Z6MatMulPiS_S_iii:
.text._Z6MatMulPiS_S_iii:
[----:B------:R-:W-:Y:S01]  /*0000*/  LDC R1, c[0x0][0x37c] ;  /* 0x0000df00ff017b82 */ /* 0x000fe20000000800 */
[----:B------:R-:W0:Y:S07]  /*0010*/  S2R R5, SR_TID.Y ;  /* 0x0000000000057919 */ /* 0x000e2e0000002200 */
[----:B------:R-:W1:Y:S01]  /*0020*/  LDC R7, c[0x0][0x360] ;  /* 0x0000d800ff077b82 */ /* 0x000e620000000800 */
[----:B------:R-:W1:Y:S07]  /*0030*/  S2R R4, SR_TID.X ;  /* 0x0000000000047919 */ /* 0x000e6e0000002100 */
[----:B------:R-:W0:Y:S08]  /*0040*/  S2UR UR5, SR_CTAID.Y ;  /* 0x00000000000579c3 */ /* 0x000e300000002600 */
[----:B------:R-:W0:Y:S08]  /*0050*/  LDC R8, c[0x0][0x364] ;  /* 0x0000d900ff087b82 */ /* 0x000e300000000800 */
[----:B------:R-:W1:Y:S08]  /*0060*/  S2UR UR4, SR_CTAID.X ;  /* 0x00000000000479c3 */ /* 0x000e700000002500 */
[----:B------:R-:W2:Y:S08]  /*0070*/  LDC.64 R2, c[0x0][0x398] ;  /* 0x0000e600ff027b82 */ /* 0x000eb00000000a00 */
[----:B------:R-:W3:Y:S01]  /*0080*/  LDC R0, c[0x0][0x3a0] ;  /* 0x0000e800ff007b82 */ /* 0x000ee20000000800 */
[----:B0-----:R-:W-:-:S02]  /*0090*/  IMAD R8, R8, UR5, R5 ;  /* 0x0000000508087c24 */ /* 0x001fc4000f8e0205 */
[----:B-1----:R-:W-:-:S03]  /*00a0*/  IMAD R7, R7, UR4, R4 ;  /* 0x0000000407077c24 */ /* 0x002fc6000f8e0204 */
[----:B--2---:R-:W-:-:S04]  /*00b0*/  ISETP.GE.AND P0, PT, R8, R3, PT ;  /* 0x000000030800720c */ /* 0x004fc80003f06270 */
[----:B------:R-:W-:-:S04]  /*00c0*/  ISETP.GE.OR P0, PT, R7, R2, P0 ;  /* 0x000000020700720c */ /* 0x000fc80000706670 */
[----:B---3--:R-:W-:-:S13]  /*00d0*/  ISETP.LT.OR P0, PT, R0, 0x1, P0 ;  /* 0x000000010000780c */ /* 0x008fda0000701670 */
[----:B------:R-:W-:Y:S05]  /*00e0*/  @P0 EXIT ;  /* 0x000000000000094d */ /* 0x000fea0003800000 */
[----:B------:R-:W0:Y:S01]  /*00f0*/  LDC.64 R4, c[0x0][0x390] ;  /* 0x0000e400ff047b82 */ /* 0x000e220000000a00 */
[----:B------:R-:W1:Y:S01]  /*0100*/  LDCU.64 UR6, c[0x0][0x358] ;  /* 0x00006b00ff0677ac */ /* 0x000e620008000a00 */
[C---:B------:R-:W-:Y:S01]  /*0110*/  ISETP.GE.U32.AND P1, PT, R0.reuse, 0x8, PT ;  /* 0x000000080000780c */ /* 0x040fe20003f26070 */
[C---:B------:R-:W-:Y:S01]  /*0120*/  IMAD R9, R7.reuse, R3, R8 ;  /* 0x0000000307097224 */ /* 0x040fe200078e0208 */
[----:B------:R-:W-:Y:S01]  /*0130*/  LOP3.LUT R20, R0, 0x7, RZ, 0xc0, !PT ;  /* 0x0000000700147812 */ /* 0x000fe200078ec0ff */
[----:B------:R-:W-:-:S03]  /*0140*/  IMAD R2, R7, R0, RZ ;  /* 0x0000000007027224 */ /* 0x000fc600078e02ff */
[----:B------:R-:W-:Y:S01]  /*0150*/  ISETP.NE.AND P0, PT, R20, RZ, PT ;  /* 0x000000ff1400720c */ /* 0x000fe20003f05270 */
[----:B0-----:R-:W-:-:S04]  /*0160*/  IMAD.WIDE R4, R9, 0x4, R4 ;  /* 0x0000000409047825 */ /* 0x001fc800078e0204 */
[----:B------:R-:W-:Y:S01]  /*0170*/  HFMA2 R9, -RZ, RZ, 0, 0 ;  /* 0x00000000ff097431 */ /* 0x000fe200000001ff */
[----:B-1----:R0:W5:Y:S01]  /*0180*/  LDG.E R13, desc[UR6][R4.64] ;  /* 0x00000006040d7981 */ /* 0x002162000c1e1900 */
[----:B------:R-:W-:Y:S06]  /*0190*/  @!P1 BRA `(.L_x_0) ;  /* 0x0000000000e09947 */ /* 0x000fec0003800000 */
[----:B------:R-:W1:Y:S01]  /*01a0*/  LDCU.64 UR4, c[0x0][0x380] ;  /* 0x00007000ff0477ac */ /* 0x000e620008000a00 */
[----:B------:R-:W-:Y:S02]  /*01b0*/  LOP3.LUT R9, R0, 0x7ffffff8, RZ, 0xc0, !PT ;  /* 0x7ffffff800097812 */ /* 0x000fe400078ec0ff */
[----:B------:R-:W-:Y:S02]  /*01c0*/  MOV R11, R2 ;  /* 0x00000002000b7202 */ /* 0x000fe40000000f00 */
[----:B------:R-:W-:Y:S02]  /*01d0*/  MOV R12, R8 ;  /* 0x00000008000c7202 */ /* 0x000fe40000000f00 */
[----:B------:R-:W-:Y:S01]  /*01e0*/  IADD3 R10, PT, PT, -R9, RZ, RZ ;  /* 0x000000ff090a7210 */ /* 0x000fe20007ffe1ff */
[----:B-1----:R-:W-:-:S04]  /*01f0*/  UIADD3 UR4, UP0, UPT, UR4, 0x10, URZ ;  /* 0x0000001004047890 */ /* 0x002fc8000ff1e0ff */
[----:B------:R-:W-:-:S12]  /*0200*/  UIADD3.X UR5, UPT, UPT, URZ, UR5, URZ, UP0, !UPT ;  /* 0x00000005ff057290 */ /* 0x000fd800087fe4ff */
.L_x_1:
[----:B------:R-:W1:Y:S01]  /*0210*/  LDC.64 R14, c[0x0][0x388] ;  /* 0x0000e200ff0e7b82 */ /* 0x000e620000000a00 */
[----:B------:R-:W-:Y:S02]  /*0220*/  MOV R6, UR4 ;  /* 0x0000000400067c02 */ /* 0x000fe40008000f00 */
[----:B------:R-:W-:-:S03]  /*0230*/  MOV R7, UR5 ;  /* 0x0000000500077c02 */ /* 0x000fc60008000f00 */
[----:B------:R-:W-:-:S05]  /*0240*/  IMAD.WIDE R6, R11, 0x4, R6 ;  /* 0x000000040b067825 */ /* 0x000fca00078e0206 */
[----:B--2---:R-:W2:Y:S01]  /*0250*/  LDG.E R16, desc[UR6][R6.64+-0x10] ;  /* 0xfffff00606107981 */ /* 0x004ea2000c1e1900 */
[----:B-1----:R-:W-:-:S05]  /*0260*/  IMAD.WIDE R14, R12, 0x4, R14 ;  /* 0x000000040c0e7825 */ /* 0x002fca00078e020e */
[----:B------:R-:W2:Y:S02]  /*0270*/  LDG.E R17, desc[UR6][R14.64] ;  /* 0x000000060e117981 */ /* 0x000ea4000c1e1900 */
[----:B--2--5:R-:W-:Y:S02]  /*0280*/  IMAD R13, R16, R17, R13 ;  /* 0x00000011100d7224 */ /* 0x024fe400078e020d */
[----:B------:R-:W-:-:S03]  /*0290*/  IMAD.WIDE R16, R3, 0x4, R14 ;  /* 0x0000000403107825 */ /* 0x000fc600078e020e */
[----:B------:R1:W-:Y:S04]  /*02a0*/  STG.E desc[UR6][R4.64], R13 ;  /* 0x0000000d04007986 */ /* 0x0003e8000c101906 */
[----:B------:R-:W2:Y:S04]  /*02b0*/  LDG.E R18, desc[UR6][R6.64+-0xc] ;  /* 0xfffff40606127981 */ /* 0x000ea8000c1e1900 */
[----:B------:R-:W2:Y:S02]  /*02c0*/  LDG.E R19, desc[UR6][R16.64] ;  /* 0x0000000610137981 */ /* 0x000ea4000c1e1900 */
[----:B--2---:R-:W-:-:S02]  /*02d0*/  IMAD R21, R18, R19, R13 ;  /* 0x0000001312157224 */ /* 0x004fc400078e020d */
[----:B------:R-:W-:-:S03]  /*02e0*/  IMAD.WIDE R18, R3, 0x4, R16 ;  /* 0x0000000403127825 */ /* 0x000fc600078e0210 */
[----:B------:R2:W-:Y:S04]  /*02f0*/  STG.E desc[UR6][R4.64], R21 ;  /* 0x0000001504007986 */ /* 0x0005e8000c101906 */
[----:B------:R-:W3:Y:S04]  /*0300*/  LDG.E R22, desc[UR6][R6.64+-0x8] ;  /* 0xfffff80606167981 */ /* 0x000ee8000c1e1900 */
[----:B------:R-:W3:Y:S02]  /*0310*/  LDG.E R14, desc[UR6][R18.64] ;  /* 0x00000006120e7981 */ /* 0x000ee4000c1e1900 */
[----:B---3--:R-:W-:-:S02]  /*0320*/  IMAD R23, R22, R14, R21 ;  /* 0x0000000e16177224 */ /* 0x008fc400078e0215 */
[----:B------:R-:W-:-:S03]  /*0330*/  IMAD.WIDE R14, R3, 0x4, R18 ;  /* 0x00000004030e7825 */ /* 0x000fc600078e0212 */
[----:B------:R3:W-:Y:S04]  /*0340*/  STG.E desc[UR6][R4.64], R23 ;  /* 0x0000001704007986 */ /* 0x0007e8000c101906 */
[----:B------:R-:W4:Y:S04]  /*0350*/  LDG.E R22, desc[UR6][R6.64+-0x4] ;  /* 0xfffffc0606167981 */ /* 0x000f28000c1e1900 */
[----:B-1----:R-:W4:Y:S01]  /*0360*/  LDG.E R13, desc[UR6][R14.64] ;  /* 0x000000060e0d7981 */ /* 0x002f22000c1e1900 */
[----:B------:R-:W-:-:S04]  /*0370*/  IMAD.WIDE R16, R3, 0x4, R14 ;  /* 0x0000000403107825 */ /* 0x000fc800078e020e */
[----:B----4-:R-:W-:-:S05]  /*0380*/  IMAD R13, R22, R13, R23 ;  /* 0x0000000d160d7224 */ /* 0x010fca00078e0217 */
[----:B------:R1:W-:Y:S04]  /*0390*/  STG.E desc[UR6][R4.64], R13 ;  /* 0x0000000d04007986 */ /* 0x0003e8000c101906 */
[----:B------:R-:W4:Y:S04]  /*03a0*/  LDG.E R22, desc[UR6][R6.64] ;  /* 0x0000000606167981 */ /* 0x000f28000c1e1900 */
[----:B--2---:R-:W4:Y:S01]  /*03b0*/  LDG.E R21, desc[UR6][R16.64] ;  /* 0x0000000610157981 */ /* 0x004f22000c1e1900 */
[----:B------:R-:W-:-:S04]  /*03c0*/  IMAD.WIDE R18, R3, 0x4, R16 ;  /* 0x0000000403127825 */ /* 0x000fc800078e0210 */
[----:B----4-:R-:W-:-:S05]  /*03d0*/  IMAD R21, R22, R21, R13 ;  /* 0x0000001516157224 */ /* 0x010fca00078e020d */
[----:B------:R2:W-:Y:S04]  /*03e0*/  STG.E desc[UR6][R4.64], R21 ;  /* 0x0000001504007986 */ /* 0x0005e8000c101906 */
[----:B------:R-:W4:Y:S04]  /*03f0*/  LDG.E R22, desc[UR6][R6.64+0x4] ;  /* 0x0000040606167981 */ /* 0x000f28000c1e1900 */
[----:B---3--:R-:W4:Y:S01]  /*0400*/  LDG.E R23, desc[UR6][R18.64] ;  /* 0x0000000612177981 */ /* 0x008f22000c1e1900 */
[----:B------:R-:W-:-:S04]  /*0410*/  IMAD.WIDE R14, R3, 0x4, R18 ;  /* 0x00000004030e7825 */ /* 0x000fc800078e0212 */
[----:B----4-:R-:W-:-:S05]  /*0420*/  IMAD R23, R22, R23, R21 ;  /* 0x0000001716177224 */ /* 0x010fca00078e0215 */
[----:B------:R2:W-:Y:S04]  /*0430*/  STG.E desc[UR6][R4.64], R23 ;  /* 0x0000001704007986 */ /* 0x0005e8000c101906 */
[----:B------:R-:W3:Y:S04]  /*0440*/  LDG.E R22, desc[UR6][R6.64+0x8] ;  /* 0x0000080606167981 */ /* 0x000ee8000c1e1900 */
[----:B-1----:R-:W3:Y:S01]  /*0450*/  LDG.E R13, desc[UR6][R14.64] ;  /* 0x000000060e0d7981 */ /* 0x002ee2000c1e1900 */
[----:B------:R-:W-:Y:S01]  /*0460*/  IMAD.WIDE R16, R3, 0x4, R14 ;  /* 0x0000000403107825 */ /* 0x000fe200078e020e */
[----:B------:R-:W-:-:S03]  /*0470*/  IADD3 R10, PT, PT, R10, 0x8, RZ ;  /* 0x000000080a0a7810 */ /* 0x000fc60007ffe0ff */
[----:B---3--:R-:W-:-:S05]  /*0480*/  IMAD R25, R22, R13, R23 ;  /* 0x0000000d16197224 */ /* 0x008fca00078e0217 */
[----:B------:R2:W-:Y:S04]  /*0490*/  STG.E desc[UR6][R4.64], R25 ;  /* 0x0000001904007986 */ /* 0x0005e8000c101906 */
[----:B------:R-:W3:Y:S04]  /*04a0*/  LDG.E R22, desc[UR6][R6.64+0xc] ;  /* 0x00000c0606167981 */ /* 0x000ee8000c1e1900 */
[----:B------:R-:W3:Y:S01]  /*04b0*/  LDG.E R16, desc[UR6][R16.64] ;  /* 0x0000000610107981 */ /* 0x000ee2000c1e1900 */
[----:B------:R-:W-:Y:S02]  /*04c0*/  ISETP.NE.AND P1, PT, R10, RZ, PT ;  /* 0x000000ff0a00720c */ /* 0x000fe40003f25270 */
[----:B------:R-:W-:-:S02]  /*04d0*/  LEA R12, R3, R12, 0x3 ;  /* 0x0000000c030c7211 */ /* 0x000fc400078e18ff */
[----:B------:R-:W-:Y:S01]  /*04e0*/  IADD3 R11, PT, PT, R11, 0x8, RZ ;  /* 0x000000080b0b7810 */ /* 0x000fe20007ffe0ff */
[----:B---3--:R-:W-:-:S05]  /*04f0*/  IMAD R13, R22, R16, R25 ;  /* 0x00000010160d7224 */ /* 0x008fca00078e0219 */
[----:B------:R2:W-:Y:S03]  /*0500*/  STG.E desc[UR6][R4.64], R13 ;  /* 0x0000000d04007986 */ /* 0x0005e6000c101906 */
[----:B------:R-:W-:Y:S05]  /*0510*/  @P1 BRA `(.L_x_1) ;  /* 0xfffffffc003c1947 */ /* 0x000fea000383ffff */
.L_x_0:
[----:B------:R-:W-:Y:S05]  /*0520*/  @!P0 EXIT ;  /* 0x000000000000894d */ /* 0x000fea0003800000 */
[----:B------:R-:W-:Y:S02]  /*0530*/  ISETP.GE.U32.AND P0, PT, R20, 0x4, PT ;  /* 0x000000041400780c */ /* 0x000fe40003f06070 */
[----:B------:R-:W-:-:S04]  /*0540*/  LOP3.LUT R16, R0, 0x3, RZ, 0xc0, !PT ;  /* 0x0000000300107812 */ /* 0x000fc800078ec0ff */
[----:B------:R-:W-:-:S07]  /*0550*/  ISETP.NE.AND P1, PT, R16, RZ, PT ;  /* 0x000000ff1000720c */ /* 0x000fce0003f25270 */
[----:B------:R-:W-:Y:S06]  /*0560*/  @!P0 BRA `(.L_x_2) ;  /* 0x0000000000688947 */ /* 0x000fec0003800000 */
[----:B------:R-:W1:Y:S01]  /*0570*/  LDC.64 R6, c[0x0][0x380] ;  /* 0x0000e000ff067b82 */ /* 0x000e620000000a00 */
[----:B------:R-:W-:Y:S01]  /*0580*/  IADD3 R15, PT, PT, R2, R9, RZ ;  /* 0x00000009020f7210 */ /* 0x000fe20007ffe0ff */
[----:B------:R-:W-:-:S06]  /*0590*/  IMAD R17, R9, R3, R8 ;  /* 0x0000000309117224 */ /* 0x000fcc00078e0208 */
[----:B------:R-:W3:Y:S01]  /*05a0*/  LDC.64 R10, c[0x0][0x388] ;  /* 0x0000e200ff0a7b82 */ /* 0x000ee20000000a00 */
[----:B-1----:R-:W-:-:S05]  /*05b0*/  IMAD.WIDE R6, R15, 0x4, R6 ;  /* 0x000000040f067825 */ /* 0x002fca00078e0206 */
[----:B------:R-:W4:Y:S01]  /*05c0*/  LDG.E R12, desc[UR6][R6.64] ;  /* 0x00000006060c7981 */ /* 0x000f22000c1e1900 */
[----:B---3--:R-:W-:-:S05]  /*05d0*/  IMAD.WIDE R10, R17, 0x4, R10 ;  /* 0x00000004110a7825 */ /* 0x008fca00078e020a */
[----:B------:R-:W4:Y:S02]  /*05e0*/  LDG.E R14, desc[UR6][R10.64] ;  /* 0x000000060a0e7981 */ /* 0x000f24000c1e1900 */
[----:B----45:R-:W-:Y:S02]  /*05f0*/  IMAD R17, R12, R14, R13 ;  /* 0x0000000e0c117224 */ /* 0x030fe400078e020d */
[----:B--2---:R-:W-:-:S03]  /*0600*/  IMAD.WIDE R12, R3, 0x4, R10 ;  /* 0x00000004030c7825 */ /* 0x004fc600078e020a */
[----:B------:R1:W-:Y:S04]  /*0610*/  STG.E desc[UR6][R4.64], R17 ;  /* 0x0000001104007986 */ /* 0x0003e8000c101906 */
[----:B------:R-:W2:Y:S04]  /*0620*/  LDG.E R14, desc[UR6][R6.64+0x4] ;  /* 0x00000406060e7981 */ /* 0x000ea8000c1e1900 */
[----:B------:R-:W2:Y:S02]  /*0630*/  LDG.E R15, desc[UR6][R12.64] ;  /* 0x000000060c0f7981 */ /* 0x000ea4000c1e1900 */
[----:B--2---:R-:W-:-:S02]  /*0640*/  IMAD R19, R14, R15, R17 ;  /* 0x0000000f0e137224 */ /* 0x004fc400078e0211 */
[----:B------:R-:W-:-:S03]  /*0650*/  IMAD.WIDE R14, R3, 0x4, R12 ;  /* 0x00000004030e7825 */ /* 0x000fc600078e020c */
[----:B------:R1:W-:Y:S04]  /*0660*/  STG.E desc[UR6][R4.64], R19 ;  /* 0x0000001304007986 */ /* 0x0003e8000c101906 */
[----:B------:R-:W2:Y:S04]  /*0670*/  LDG.E R18, desc[UR6][R6.64+0x8] ;  /* 0x0000080606127981 */ /* 0x000ea8000c1e1900 */
[----:B------:R-:W2:Y:S01]  /*0680*/  LDG.E R20, desc[UR6][R14.64] ;  /* 0x000000060e147981 */ /* 0x000ea2000c1e1900 */
[----:B------:R-:W-:-:S04]  /*0690*/  IMAD.WIDE R10, R3, 0x4, R14 ;  /* 0x00000004030a7825 */ /* 0x000fc800078e020e */
[----:B--2---:R-:W-:-:S05]  /*06a0*/  IMAD R21, R18, R20, R19 ;  /* 0x0000001412157224 */ /* 0x004fca00078e0213 */
[----:B------:R1:W-:Y:S04]  /*06b0*/  STG.E desc[UR6][R4.64], R21 ;  /* 0x0000001504007986 */ /* 0x0003e8000c101906 */
[----:B------:R-:W2:Y:S04]  /*06c0*/  LDG.E R18, desc[UR6][R6.64+0xc] ;  /* 0x00000c0606127981 */ /* 0x000ea8000c1e1900 */
[----:B------:R-:W2:Y:S01]  /*06d0*/  LDG.E R10, desc[UR6][R10.64] ;  /* 0x000000060a0a7981 */ /* 0x000ea2000c1e1900 */
[----:B------:R-:W-:Y:S01]  /*06e0*/  IADD3 R9, PT, PT, R9, 0x4, RZ ;  /* 0x0000000409097810 */ /* 0x000fe20007ffe0ff */
[----:B--2---:R-:W-:-:S05]  /*06f0*/  IMAD R13, R18, R10, R21 ;  /* 0x0000000a120d7224 */ /* 0x004fca00078e0215 */
[----:B------:R1:W-:Y:S02]  /*0700*/  STG.E desc[UR6][R4.64], R13 ;  /* 0x0000000d04007986 */ /* 0x0003e4000c101906 */
.L_x_2:
[----:B------:R-:W-:Y:S05]  /*0710*/  @!P1 EXIT ;  /* 0x000000000000994d */ /* 0x000fea0003800000 */
[----:B------:R-:W-:Y:S02]  /*0720*/  ISETP.NE.AND P0, PT, R16, 0x1, PT ;  /* 0x000000011000780c */ /* 0x000fe40003f05270 */
[----:B------:R-:W-:-:S04]  /*0730*/  LOP3.LUT R0, R0, 0x1, RZ, 0xc0, !PT ;  /* 0x0000000100007812 */ /* 0x000fc800078ec0ff */
[----:B------:R-:W-:-:S07]  /*0740*/  ISETP.NE.U32.AND P1, PT, R0, 0x1, PT ;  /* 0x000000010000780c */ /* 0x000fce0003f25070 */
[----:B------:R-:W-:Y:S06]  /*0750*/  @!P0 BRA `(.L_x_3) ;  /* 0x0000000000408947 */ /* 0x000fec0003800000 */
[----:B------:R-:W3:Y:S01]  /*0760*/  LDC.64 R6, c[0x0][0x380] ;  /* 0x0000e000ff067b82 */ /* 0x000ee20000000a00 */
[----:B------:R-:W-:Y:S01]  /*0770*/  IADD3 R15, PT, PT, R2, R9, RZ ;  /* 0x00000009020f7210 */ /* 0x000fe20007ffe0ff */
[----:B-1----:R-:W-:-:S06]  /*0780*/  IMAD R17, R9, R3, R8 ;  /* 0x0000000309117224 */ /* 0x002fcc00078e0208 */
[----:B------:R-:W1:Y:S01]  /*0790*/  LDC.64 R10, c[0x0][0x388] ;  /* 0x0000e200ff0a7b82 */ /* 0x000e620000000a00 */
[----:B---3--:R-:W-:-:S05]  /*07a0*/  IMAD.WIDE R6, R15, 0x4, R6 ;  /* 0x000000040f067825 */ /* 0x008fca00078e0206 */
[----:B------:R-:W3:Y:S01]  /*07b0*/  LDG.E R0, desc[UR6][R6.64] ;  /* 0x0000000606007981 */ /* 0x000ee2000c1e1900 */
[----:B-1----:R-:W-:-:S05]  /*07c0*/  IMAD.WIDE R10, R17, 0x4, R10 ;  /* 0x00000004110a7825 */ /* 0x002fca00078e020a */
[----:B------:R-:W3:Y:S01]  /*07d0*/  LDG.E R12, desc[UR6][R10.64] ;  /* 0x000000060a0c7981 */ /* 0x000ee2000c1e1900 */
[----:B------:R-:W-:-:S04]  /*07e0*/  IMAD.WIDE R14, R3, 0x4, R10 ;  /* 0x00000004030e7825 */ /* 0x000fc800078e020a */
[----:B---3-5:R-:W-:-:S05]  /*07f0*/  IMAD R17, R0, R12, R13 ;  /* 0x0000000c00117224 */ /* 0x028fca00078e020d */
[----:B------:R3:W-:Y:S04]  /*0800*/  STG.E desc[UR6][R4.64], R17 ;  /* 0x0000001104007986 */ /* 0x0007e8000c101906 */
[----:B------:R-:W2:Y:S04]  /*0810*/  LDG.E R0, desc[UR6][R6.64+0x4] ;  /* 0x0000040606007981 */ /* 0x000ea8000c1e1900 */
[----:B------:R-:W2:Y:S01]  /*0820*/  LDG.E R14, desc[UR6][R14.64] ;  /* 0x000000060e0e7981 */ /* 0x000ea2000c1e1900 */
[----:B------:R-:W-:Y:S01]  /*0830*/  IADD3 R9, PT, PT, R9, 0x2, RZ ;  /* 0x0000000209097810 */ /* 0x000fe20007ffe0ff */
[----:B--2---:R-:W-:-:S05]  /*0840*/  IMAD R13, R0, R14, R17 ;  /* 0x0000000e000d7224 */ /* 0x004fca00078e0211 */
[----:B------:R3:W-:Y:S02]  /*0850*/  STG.E desc[UR6][R4.64], R13 ;  /* 0x0000000d04007986 */ /* 0x0007e4000c101906 */
.L_x_3:
[----:B------:R-:W-:Y:S05]  /*0860*/  @P1 EXIT ;  /* 0x000000000000194d */ /* 0x000fea0003800000 */
[----:B------:R-:W4:Y:S01]  /*0870*/  LDC.64 R6, c[0x0][0x380] ;  /* 0x0000e000ff067b82 */ /* 0x000f220000000a00 */
[----:B------:R-:W-:Y:S01]  /*0880*/  IADD3 R15, PT, PT, R2, R9, RZ ;  /* 0x00000009020f7210 */ /* 0x000fe20007ffe0ff */
[----:B------:R-:W-:-:S06]  /*0890*/  IMAD R9, R9, R3, R8 ;  /* 0x0000000309097224 */ /* 0x000fcc00078e0208 */
[----:B------:R-:W0:Y:S01]  /*08a0*/  LDC.64 R10, c[0x0][0x388] ;  /* 0x0000e200ff0a7b82 */ /* 0x000e220000000a00 */
[----:B----4-:R-:W-:-:S06]  /*08b0*/  IMAD.WIDE R2, R15, 0x4, R6 ;  /* 0x000000040f027825 */ /* 0x010fcc00078e0206 */
[----:B------:R-:W1:Y:S01]  /*08c0*/  LDG.E R2, desc[UR6][R2.64] ;  /* 0x0000000602027981 */ /* 0x000e62000c1e1900 */
[----:B0-----:R-:W-:-:S06]  /*08d0*/  IMAD.WIDE R6, R9, 0x4, R10 ;  /* 0x0000000409067825 */ /* 0x001fcc00078e020a */
[----:B------:R-:W1:Y:S02]  /*08e0*/  LDG.E R6, desc[UR6][R6.64] ;  /* 0x0000000606067981 */ /* 0x000e64000c1e1900 */
[----:B-123-5:R-:W-:-:S05]  /*08f0*/  IMAD R13, R2, R6, R13 ;  /* 0x00000006020d7224 */ /* 0x02efca00078e020d */
[----:B------:R-:W-:Y:S01]  /*0900*/  STG.E desc[UR6][R4.64], R13 ;  /* 0x0000000d04007986 */ /* 0x000fe2000c101906 */
[----:B------:R-:W-:Y:S05]  /*0910*/  EXIT ;  /* 0x000000000000794d */ /* 0x000fea0003800000 */
.L_x_4:
[----:B------:R-:W-:-:S00]  /*0920*/  BRA `(.L_x_4) ;  /* 0xfffffffc00fc7947 */ /* 0x000fc0000383ffff */
[----:B------:R-:W-:-:S00]  /*0930*/  NOP ;  /* 0x0000000000007918 */ /* 0x000fc00000000000 */
        /* <DEDUP_REMOVED lines=12> */
.L_x_5:


//--------------------- .nv.shared.reserved.0     --------------------------
	.section	.nv.shared.reserved.0,"aw",@nobits
	.weak		__nv_reservedSMEM_offset_0_alias
	.size		__nv_reservedSMEM_offset_0_alias, 0, 64
	.other		__nv_reservedSMEM_offset_0_alias,@"STO_CUDA_RESERVED_SHARED STV_DEFAULT"
__nv_reservedSMEM_offset_0_alias:
	.zero		0
	.zero		64


//--------------------- .nv.constant0._Z6MatMulPiS_S_iii --------------------------
	.section	.nv.constant0._Z6MatMulPiS_S_iii,"a",@progbits
	.sectionflags	@""
	.align	4
.nv.constant0._Z6MatMulPiS_S_iii:
	.zero		932


//--------------------- SYMBOLS --------------------------

	.type		.nv.reservedSmem.offset0,@object
	.size		.nv.reservedSmem.offset0,0x4
